//
// Generated by NVIDIA NVVM Compiler
//
// Compiler Build ID: CL-36424714
// Cuda compilation tools, release 13.0, V13.0.88
// Based on NVVM 20.0.0
//

.version 9.0
.target sm_100
.address_size 64

	// .globl	_Z5mergePiS_S_S_ii

.visible .entry _Z5mergePiS_S_S_ii(
	.param .u64 .ptr .align 1 _Z5mergePiS_S_S_ii_param_0,
	.param .u64 .ptr .align 1 _Z5mergePiS_S_S_ii_param_1,
	.param .u64 .ptr .align 1 _Z5mergePiS_S_S_ii_param_2,
	.param .u64 .ptr .align 1 _Z5mergePiS_S_S_ii_param_3,
	.param .u32 _Z5mergePiS_S_S_ii_param_4,
	.param .u32 _Z5mergePiS_S_S_ii_param_5
)
{
	.reg .pred 	%p<7>;
	.reg .b32 	%r<38>;
	.reg .b64 	%rd<18>;

	ld.param.u64 	%rd3, [_Z5mergePiS_S_S_ii_param_0];
	ld.param.u64 	%rd4, [_Z5mergePiS_S_S_ii_param_2];
	ld.param.u32 	%r13, [_Z5mergePiS_S_S_ii_param_4];
	ld.param.u32 	%r14, [_Z5mergePiS_S_S_ii_param_5];
	cvta.to.global.u64 	%rd1, %rd4;
	cvta.to.global.u64 	%rd2, %rd3;
	mov.u32 	%r15, %ctaid.x;
	mov.u32 	%r16, %ntid.x;
	mov.u32 	%r17, %tid.x;
	mad.lo.s32 	%r36, %r15, %r16, %r17;
	mov.u32 	%r18, %nctaid.x;
	mul.lo.s32 	%r2, %r16, %r18;
	add.s32 	%r3, %r14, %r13;
	setp.ge.s32 	%p1, %r36, %r3;
	@%p1 bra 	$L__BB0_7;
	add.s32 	%r19, %r36, %r2;
	max.s32 	%r20, %r3, %r19;
	setp.lt.s32 	%p2, %r19, %r3;
	selp.u32 	%r21, 1, 0, %p2;
	add.s32 	%r22, %r19, %r21;
	sub.s32 	%r23, %r20, %r22;
	div.u32 	%r24, %r23, %r2;
	add.s32 	%r4, %r24, %r21;
	and.b32  	%r25, %r4, 3;
	setp.eq.s32 	%p3, %r25, 3;
	@%p3 bra 	$L__BB0_4;
	add.s32 	%r26, %r4, 1;
	and.b32  	%r27, %r26, 3;
	neg.s32 	%r34, %r27;
$L__BB0_3:
	.pragma "nounroll";
	mul.wide.s32 	%rd5, %r36, 4;
	add.s64 	%rd6, %rd1, %rd5;
	add.s64 	%rd7, %rd2, %rd5;
	ld.global.u32 	%r28, [%rd7];
	st.global.u32 	[%rd6], %r28;
	add.s32 	%r36, %r36, %r2;
	add.s32 	%r34, %r34, 1;
	setp.ne.s32 	%p4, %r34, 0;
	@%p4 bra 	$L__BB0_3;
$L__BB0_4:
	setp.lt.u32 	%p5, %r4, 3;
	@%p5 bra 	$L__BB0_7;
	mul.wide.s32 	%rd11, %r2, 4;
	shl.b32 	%r33, %r2, 2;
$L__BB0_6:
	mul.wide.s32 	%rd8, %r36, 4;
	add.s64 	%rd9, %rd2, %rd8;
	ld.global.u32 	%r29, [%rd9];
	add.s64 	%rd10, %rd1, %rd8;
	st.global.u32 	[%rd10], %r29;
	add.s64 	%rd12, %rd9, %rd11;
	ld.global.u32 	%r30, [%rd12];
	add.s64 	%rd13, %rd10, %rd11;
	st.global.u32 	[%rd13], %r30;
	add.s64 	%rd14, %rd12, %rd11;
	ld.global.u32 	%r31, [%rd14];
	add.s64 	%rd15, %rd13, %rd11;
	st.global.u32 	[%rd15], %r31;
	add.s64 	%rd16, %rd14, %rd11;
	ld.global.u32 	%r32, [%rd16];
	add.s64 	%rd17, %rd15, %rd11;
	st.global.u32 	[%rd17], %r32;
	add.s32 	%r36, %r33, %r36;
	setp.lt.s32 	%p6, %r36, %r3;
	@%p6 bra 	$L__BB0_6;
$L__BB0_7:
	ret;

}


// ===== COMPILED SASS (sm_100) =====

	.target	sm_100

	.elftype	@"ET_EXEC"


//--------------------- .note.nv.tkinfo           --------------------------
	.section	.note.nv.tkinfo,"",@"SHT_NOTE"
	.sectionflags	@"SHF_NOTE_NV_TKINFO"
	.tkinfo
        /*0018*/ 	.word	0x00000002
        /*0030*/ 	.string	""
        /*0030*/ 	.string	"ptxas"
        /*0030*/ 	.string	"Cuda compilation tools, release 13.0, V13.0.88"
        /*0030*/ 	.string	"Build cuda_13.0.r13.0/compiler.36424714_0"
        /*0030*/ 	.string	"-arch sm_100 -m 64 "



//--------------------- .note.nv.cuinfo           --------------------------
	.section	.note.nv.cuinfo,"",@"SHT_NOTE"
	.sectionflags	@"SHF_NOTE_NV_CUINFO"
        /*0018*/ 	.short	0x0002
        /*001a*/ 	.short	0x0064
        /*001c*/ 	.short	0x0082
	.zero		2


//--------------------- .nv.info                  --------------------------
	.section	.nv.info,"",@"SHT_CUDA_INFO"
	.align	4


	//----- nvinfo : EIATTR_REGCOUNT
	.align		4
        /*0000*/ 	.byte	0x04, 0x2f
        /*0002*/ 	.short	(.L_1 - .L_0)
	.align		4
.L_0:
        /*0004*/ 	.word	index@(_Z5mergePiS_S_S_ii)
        /*0008*/ 	.word	0x0000001e


	//----- nvinfo : EIATTR_FRAME_SIZE
	.align		4
.L_1:
        /*000c*/ 	.byte	0x04, 0x11
        /*000e*/ 	.short	(.L_3 - .L_2)
	.align		4
.L_2:
        /*0010*/ 	.word	index@(_Z5mergePiS_S_S_ii)
        /*0014*/ 	.word	0x00000000


	//----- nvinfo : EIATTR_MIN_STACK_SIZE
	.align		4
.L_3:
        /*0018*/ 	.byte	0x04, 0x12
        /*001a*/ 	.short	(.L_5 - .L_4)
	.align		4
.L_4:
        /*001c*/ 	.word	index@(_Z5mergePiS_S_S_ii)
        /*0020*/ 	.word	0x00000000
.L_5:


//--------------------- .nv.compat                --------------------------
	.section	.nv.compat,"",@"SHT_CUDA_COMPAT_INFO"
	.align	4
        /*0000*/ 	.byte	0x02, 0x09, 0x00, 0x00, 0x02, 0x02, 0x01, 0x00, 0x02, 0x05, 0x05, 0x00, 0x03, 0x07, 0x01, 0x01
        /*0010*/ 	.byte	0x02, 0x03, 0x00, 0x00, 0x02, 0x06, 0x01, 0x00, 0x04, 0x0b, 0x08, 0x00, 0x09, 0x00, 0x00, 0x00
        /*0020*/ 	.byte	0x00, 0x00, 0x00, 0x00


//--------------------- .nv.info._Z5mergePiS_S_S_ii --------------------------
	.section	.nv.info._Z5mergePiS_S_S_ii,"",@"SHT_CUDA_INFO"
	.sectionflags	@""
	.align	4


	//----- nvinfo : EIATTR_CUDA_API_VERSION
	.align		4
        /*0000*/ 	.byte	0x04, 0x37
        /*0002*/ 	.short	(.L_7 - .L_6)
.L_6:
        /*0004*/ 	.word	0x00000082


	//----- nvinfo : EIATTR_KPARAM_INFO
	.align		4
.L_7:
        /*0008*/ 	.byte	0x04, 0x17
        /*000a*/ 	.short	(.L_9 - .L_8)
.L_8:
        /*000c*/ 	.word	0x00000000
        /*0010*/ 	.short	0x0005
        /*0012*/ 	.short	0x0024
        /*0014*/ 	.byte	0x00, 0xf0, 0x11, 0x00


	//----- nvinfo : EIATTR_KPARAM_INFO
	.align		4
.L_9:
        /*0018*/ 	.byte	0x04, 0x17
        /*001a*/ 	.short	(.L_11 - .L_10)
.L_10:
        /*001c*/ 	.word	0x00000000
        /*0020*/ 	.short	0x0004
        /*0022*/ 	.short	0x0020
        /*0024*/ 	.byte	0x00, 0xf0, 0x11, 0x00


	//----- nvinfo : EIATTR_KPARAM_INFO
	.align		4
.L_11:
        /*0028*/ 	.byte	0x04, 0x17
        /*002a*/ 	.short	(.L_13 - .L_12)
.L_12:
        /*002c*/ 	.word	0x00000000
        /*0030*/ 	.short	0x0003
        /*0032*/ 	.short	0x0018
        /*0034*/ 	.byte	0x00, 0xf5, 0x21, 0x00


	//----- nvinfo : EIATTR_KPARAM_INFO
	.align		4
.L_13:
        /*0038*/ 	.byte	0x04, 0x17
        /*003a*/ 	.short	(.L_15 - .L_14)
.L_14:
        /*003c*/ 	.word	0x00000000
        /*0040*/ 	.short	0x0002
        /*0042*/ 	.short	0x0010
        /*0044*/ 	.byte	0x00, 0xf5, 0x21, 0x00


	//----- nvinfo : EIATTR_KPARAM_INFO
	.align		4
.L_15:
        /*0048*/ 	.byte	0x04, 0x17
        /*004a*/ 	.short	(.L_17 - .L_16)
.L_16:
        /*004c*/ 	.word	0x00000000
        /*0050*/ 	.short	0x0001
        /*0052*/ 	.short	0x0008
        /*0054*/ 	.byte	0x00, 0xf5, 0x21, 0x00


	//----- nvinfo : EIATTR_KPARAM_INFO
	.align		4
.L_17:
        /*0058*/ 	.byte	0x04, 0x17
        /*005a*/ 	.short	(.L_19 - .L_18)
.L_18:
        /*005c*/ 	.word	0x00000000
        /*0060*/ 	.short	0x0000
        /*0062*/ 	.short	0x0000
        /*0064*/ 	.byte	0x00, 0xf5, 0x21, 0x00


	//----- nvinfo : EIATTR_SPARSE_MMA_MASK
	.align		4
.L_19:
        /*0068*/ 	.byte	0x03, 0x50
        /*006a*/ 	.short	0x0000


	//----- nvinfo : EIATTR_MAXREG_COUNT
	.align		4
        /*006c*/ 	.byte	0x03, 0x1b
        /*006e*/ 	.short	0x00ff


	//----- nvinfo : EIATTR_MERCURY_ISA_VERSION
	.align		4
        /*0070*/ 	.byte	0x03, 0x5f
        /*0072*/ 	.short	0x0101


	//----- nvinfo : EIATTR_VRC_CTA_INIT_COUNT
	.align		4
        /*0074*/ 	.byte	0x02, 0x4a
	.zero		1
	.zero		1


	//----- nvinfo : EIATTR_EXIT_INSTR_OFFSETS
	.align		4
        /*0078*/ 	.byte	0x04, 0x1c
        /*007a*/ 	.short	(.L_21 - .L_20)


	//   ....[0]....
.L_20:
        /*007c*/ 	.word	0x000000a0


	//   ....[1]....
        /*0080*/ 	.word	0x00000390


	//   ....[2]....
        /*0084*/ 	.word	0x000004d0


	//----- nvinfo : EIATTR_CRS_STACK_SIZE
	.align		4
.L_21:
        /*0088*/ 	.byte	0x04, 0x1e
        /*008a*/ 	.short	(.L_23 - .L_22)
.L_22:
        /*008c*/ 	.word	0x00000000


	//----- nvinfo : EIATTR_CBANK_PARAM_SIZE
	.align		4
.L_23:
        /*0090*/ 	.byte	0x03, 0x19
        /*0092*/ 	.short	0x0028


	//----- nvinfo : EIATTR_PARAM_CBANK
	.align		4
        /*0094*/ 	.byte	0x04, 0x0a
        /*0096*/ 	.short	(.L_25 - .L_24)
	.align		4
.L_24:
        /*0098*/ 	.word	index@(.nv.constant0._Z5mergePiS_S_S_ii)
        /*009c*/ 	.short	0x0380
        /*009e*/ 	.short	0x0028


	//----- nvinfo : EIATTR_SW_WAR
	.align		4
.L_25:
        /*00a0*/ 	.byte	0x04, 0x36
        /*00a2*/ 	.short	(.L_27 - .L_26)
.L_26:
        /*00a4*/ 	.word	0x00000008
.L_27:


//--------------------- .nv.callgraph             --------------------------
	.section	.nv.callgraph,"",@"SHT_CUDA_CALLGRAPH"
	.align	4
	.sectionentsize	8
	.align		4
        /*0000*/ 	.word	0x00000000
	.align		4
        /*0004*/ 	.word	0xffffffff
	.align		4
        /*0008*/ 	.word	0x00000000
	.align		4
        /*000c*/ 	.word	0xfffffffe
	.align		4
        /*0010*/ 	.word	0x00000000
	.align		4
        /*0014*/ 	.word	0xfffffffd
	.align		4
        /*0018*/ 	.word	0x00000000
	.align		4
        /*001c*/ 	.word	0xfffffffc


//--------------------- .text._Z5mergePiS_S_S_ii  --------------------------
	.section	.text._Z5mergePiS_S_S_ii,"ax",@progbits
	.align	128
        .global         _Z5mergePiS_S_S_ii
        .type           _Z5mergePiS_S_S_ii,@function
        .size           _Z5mergePiS_S_S_ii,(.L_x_5 - _Z5mergePiS_S_S_ii)
        .other          _Z5mergePiS_S_S_ii,@"STO_CUDA_ENTRY STV_DEFAULT"
_Z5mergePiS_S_S_ii:
.text._Z5mergePiS_S_S_ii:
[----:B------:R-:W-:Y:S01]  /*0000*/  LDC R1, c[0x0][0x37c] ;  /* 0x0000df00ff017b82 */ /* 0x000fe20000000800 */
[----:B------:R-:W0:Y:S07]  /*0010*/  S2R R7, SR_TID.X ;  /* 0x0000000000077919 */ /* 0x000e2e0000002100 */
[----:B------:R-:W0:Y:S01]  /*0020*/  S2UR UR6, SR_CTAID.X ;  /* 0x00000000000679c3 */ /* 0x000e220000002500 */
[----:B------:R-:W1:Y:S07]  /*0030*/  LDCU.64 UR4, c[0x0][0x3a0] ;  /* 0x00007400ff0477ac */ /* 0x000e6e0008000a00 */
[----:B------:R-:W0:Y:S01]  /*0040*/  LDC R0, c[0x0][0x360] ;  /* 0x0000d800ff007b82 */ /* 0x000e220000000800 */
[----:B------:R-:W2:Y:S01]  /*0050*/  LDCU UR7, c[0x0][0x370] ;  /* 0x00006e00ff0777ac */ /* 0x000ea20008000800 */
[----:B-1----:R-:W-:Y:S01]  /*0060*/  UIADD3 UR4, UPT, UPT, UR5, UR4, URZ ;  /* 0x0000000405047290 */ /* 0x002fe2000fffe0ff */
[----:B0-----:R-:W-:-:S02]  /*0070*/  IMAD R7, R0, UR6, R7 ;  /* 0x0000000600077c24 */ /* 0x001fc4000f8e0207 */
[----:B--2---:R-:W-:-:S03]  /*0080*/  IMAD R0, R0, UR7, RZ ;  /* 0x0000000700007c24 */ /* 0x004fc6000f8e02ff */
[----:B------:R-:W-:-:S13]  /*0090*/  ISETP.GE.AND P0, PT, R7, UR4, PT ;  /* 0x0000000407007c0c */ /* 0x000fda000bf06270 */
[----:B------:R-:W-:Y:S05]  /*00a0*/  @P0 EXIT ;  /* 0x000000000000094d */ /* 0x000fea0003800000 */
[----:B------:R-:W0:Y:S01]  /*00b0*/  I2F.U32.RP R8, R0 ;  /* 0x0000000000087306 */ /* 0x000e220000209000 */
[C---:B------:R-:W-:Y:S01]  /*00c0*/  IADD3 R4, PT, PT, R0.reuse, R7, RZ ;  /* 0x0000000700047210 */ /* 0x040fe20007ffe0ff */
[----:B------:R-:W-:Y:S01]  /*00d0*/  IMAD.MOV R9, RZ, RZ, -R0 ;  /* 0x000000ffff097224 */ /* 0x000fe200078e0a00 */
[----:B------:R-:W-:Y:S01]  /*00e0*/  ISETP.NE.U32.AND P2, PT, R0, RZ, PT ;  /* 0x000000ff0000720c */ /* 0x000fe20003f45070 */
[----:B------:R-:W1:Y:S01]  /*00f0*/  LDCU.64 UR6, c[0x0][0x358] ;  /* 0x00006b00ff0677ac */ /* 0x000e620008000a00 */
[C---:B------:R-:W-:Y:S01]  /*0100*/  ISETP.GE.AND P0, PT, R4.reuse, UR4, PT ;  /* 0x0000000404007c0c */ /* 0x040fe2000bf06270 */
[----:B------:R-:W-:Y:S01]  /*0110*/  BSSY.RECONVERGENT B0, `(.L_x_0) ;  /* 0x0000027000007945 */ /* 0x000fe20003800200 */
[----:B------:R-:W-:Y:S02]  /*0120*/  VIMNMX R5, PT, PT, R4, UR4, !PT ;  /* 0x0000000404057c48 */ /* 0x000fe4000ffe0100 */
[----:B------:R-:W-:-:S04]  /*0130*/  SEL R6, RZ, 0x1, P0 ;  /* 0x00000001ff067807 */ /* 0x000fc80000000000 */
[----:B------:R-:W-:Y:S01]  /*0140*/  IADD3 R5, PT, PT, R5, -R4, -R6 ;  /* 0x8000000405057210 */ /* 0x000fe20007ffe806 */
[----:B0-----:R-:W0:Y:S02]  /*0150*/  MUFU.RCP R8, R8 ;  /* 0x0000000800087308 */ /* 0x001e240000001000 */
[----:B0-----:R-:W-:-:S06]  /*0160*/  IADD3 R2, PT, PT, R8, 0xffffffe, RZ ;  /* 0x0ffffffe08027810 */ /* 0x001fcc0007ffe0ff */
[----:B------:R0:W2:Y:S02]  /*0170*/  F2I.FTZ.U32.TRUNC.NTZ R3, R2 ;  /* 0x0000000200037305 */ /* 0x0000a4000021f000 */
[----:B0-----:R-:W-:Y:S02]  /*0180*/  IMAD.MOV.U32 R2, RZ, RZ, RZ ;  /* 0x000000ffff027224 */ /* 0x001fe400078e00ff */
[----:B--2---:R-:W-:-:S04]  /*0190*/  IMAD R9, R9, R3, RZ ;  /* 0x0000000309097224 */ /* 0x004fc800078e02ff */
[----:B------:R-:W-:-:S06]  /*01a0*/  IMAD.HI.U32 R8, R3, R9, R2 ;  /* 0x0000000903087227 */ /* 0x000fcc00078e0002 */
[----:B------:R-:W-:-:S05]  /*01b0*/  IMAD.HI.U32 R9, R8, R5, RZ ;  /* 0x0000000508097227 */ /* 0x000fca00078e00ff */
[----:B------:R-:W-:-:S05]  /*01c0*/  IADD3 R2, PT, PT, -R9, RZ, RZ ;  /* 0x000000ff09027210 */ /* 0x000fca0007ffe1ff */
[----:B------:R-:W-:Y:S02]  /*01d0*/  IMAD R5, R0, R2, R5 ;  /* 0x0000000200057224 */ /* 0x000fe400078e0205 */
[----:B------:R-:W0:Y:S03]  /*01e0*/  LDC.64 R2, c[0x0][0x380] ;  /* 0x0000e000ff027b82 */ /* 0x000e260000000a00 */
[----:B------:R-:W-:-:S13]  /*01f0*/  ISETP.GE.U32.AND P0, PT, R5, R0, PT ;  /* 0x000000000500720c */ /* 0x000fda0003f06070 */
[----:B------:R-:W-:Y:S01]  /*0200*/  @P0 IMAD.IADD R5, R5, 0x1, -R0 ;  /* 0x0000000105050824 */ /* 0x000fe200078e0a00 */
[----:B------:R-:W-:-:S04]  /*0210*/  @P0 IADD3 R9, PT, PT, R9, 0x1, RZ ;  /* 0x0000000109090810 */ /* 0x000fc80007ffe0ff */
[-C--:B------:R-:W-:Y:S02]  /*0220*/  ISETP.GE.U32.AND P1, PT, R5, R0.reuse, PT ;  /* 0x000000000500720c */ /* 0x080fe40003f26070 */
[----:B------:R-:W2:Y:S11]  /*0230*/  LDC.64 R4, c[0x0][0x390] ;  /* 0x0000e400ff047b82 */ /* 0x000eb60000000a00 */
[----:B------:R-:W-:Y:S01]  /*0240*/  @P1 VIADD R9, R9, 0x1 ;  /* 0x0000000109091836 */ /* 0x000fe20000000000 */
[----:B------:R-:W-:-:S04]  /*0250*/  @!P2 LOP3.LUT R9, RZ, R0, RZ, 0x33, !PT ;  /* 0x00000000ff09a212 */ /* 0x000fc800078e33ff */
[----:B------:R-:W-:-:S04]  /*0260*/  IADD3 R6, PT, PT, R6, R9, RZ ;  /* 0x0000000906067210 */ /* 0x000fc80007ffe0ff */
[C---:B------:R-:W-:Y:S02]  /*0270*/  LOP3.LUT R8, R6.reuse, 0x3, RZ, 0xc0, !PT ;  /* 0x0000000306087812 */ /* 0x040fe400078ec0ff */
[----:B------:R-:W-:Y:S02]  /*0280*/  ISETP.GE.U32.AND P1, PT, R6, 0x3, PT ;  /* 0x000000030600780c */ /* 0x000fe40003f26070 */
[----:B------:R-:W-:-:S13]  /*0290*/  ISETP.NE.AND P0, PT, R8, 0x3, PT ;  /* 0x000000030800780c */ /* 0x000fda0003f05270 */
[----:B01----:R-:W-:Y:S05]  /*02a0*/  @!P0 BRA `(.L_x_1) ;  /* 0x0000000000348947 */ /* 0x003fea0003800000 */
[----:B------:R-:W0:Y:S01]  /*02b0*/  LDC.64 R12, c[0x0][0x390] ;  /* 0x0000e400ff0c7b82 */ /* 0x000e220000000a00 */
[----:B------:R-:W-:-:S05]  /*02c0*/  VIADD R6, R6, 0x1 ;  /* 0x0000000106067836 */ /* 0x000fca0000000000 */
[----:B------:R-:W-:Y:S02]  /*02d0*/  LOP3.LUT R6, R6, 0x3, RZ, 0xc0, !PT ;  /* 0x0000000306067812 */ /* 0x000fe400078ec0ff */
[----:B------:R-:W1:Y:S02]  /*02e0*/  LDC.64 R14, c[0x0][0x380] ;  /* 0x0000e000ff0e7b82 */ /* 0x000e640000000a00 */
[----:B------:R-:W-:-:S07]  /*02f0*/  IADD3 R6, PT, PT, -R6, RZ, RZ ;  /* 0x000000ff06067210 */ /* 0x000fce0007ffe1ff */
.L_x_2:
[----:B-1-3--:R-:W-:-:S06]  /*0300*/  IMAD.WIDE R10, R7, 0x4, R14 ;  /* 0x00000004070a7825 */ /* 0x00afcc00078e020e */
[----:B------:R-:W3:Y:S01]  /*0310*/  LDG.E R11, desc[UR6][R10.64] ;  /* 0x000000060a0b7981 */ /* 0x000ee2000c1e1900 */
[----:B0-----:R-:W-:Y:S01]  /*0320*/  IMAD.WIDE R8, R7, 0x4, R12 ;  /* 0x0000000407087825 */ /* 0x001fe200078e020c */
[----:B------:R-:W-:-:S03]  /*0330*/  IADD3 R7, PT, PT, R0, R7, RZ ;  /* 0x0000000700077210 */ /* 0x000fc60007ffe0ff */
[----:B------:R-:W-:-:S05]  /*0340*/  VIADD R6, R6, 0x1 ;  /* 0x0000000106067836 */ /* 0x000fca0000000000 */
[----:B------:R-:W-:Y:S01]  /*0350*/  ISETP.NE.AND P0, PT, R6, RZ, PT ;  /* 0x000000ff0600720c */ /* 0x000fe20003f05270 */
[----:B---3--:R3:W-:-:S12]  /*0360*/  STG.E desc[UR6][R8.64], R11 ;  /* 0x0000000b08007986 */ /* 0x0087d8000c101906 */
[----:B------:R-:W-:Y:S05]  /*0370*/  @P0 BRA `(.L_x_2) ;  /* 0xfffffffc00e00947 */ /* 0x000fea000383ffff */
.L_x_1:
[----:B------:R-:W-:Y:S05]  /*0380*/  BSYNC.RECONVERGENT B0 ;  /* 0x0000000000007941 */ /* 0x000fea0003800200 */
.L_x_0:
[----:B------:R-:W-:Y:S05]  /*0390*/  @!P1 EXIT ;  /* 0x000000000000994d */ /* 0x000fea0003800000 */
.L_x_3:
[----:B0-----:R-:W-:-:S05]  /*03a0*/  IMAD.WIDE R18, R7, 0x4, R2 ;  /* 0x0000000407127825 */ /* 0x001fca00078e0202 */
[----:B------:R-:W4:Y:S01]  /*03b0*/  LDG.E R23, desc[UR6][R18.64] ;  /* 0x0000000612177981 */ /* 0x000f22000c1e1900 */
[----:B--2---:R-:W-:-:S04]  /*03c0*/  IMAD.WIDE R20, R7, 0x4, R4 ;  /* 0x0000000407147825 */ /* 0x004fc800078e0204 */
[C---:B---3--:R-:W-:Y:S01]  /*03d0*/  IMAD.WIDE R8, R0.reuse, 0x4, R18 ;  /* 0x0000000400087825 */ /* 0x048fe200078e0212 */
[----:B----4-:R0:W-:Y:S04]  /*03e0*/  STG.E desc[UR6][R20.64], R23 ;  /* 0x0000001714007986 */ /* 0x0101e8000c101906 */
[----:B------:R-:W2:Y:S01]  /*03f0*/  LDG.E R25, desc[UR6][R8.64] ;  /* 0x0000000608197981 */ /* 0x000ea2000c1e1900 */
[----:B------:R-:W-:-:S04]  /*0400*/  IMAD.WIDE R10, R0, 0x4, R20 ;  /* 0x00000004000a7825 */ /* 0x000fc800078e0214 */
[C---:B------:R-:W-:Y:S01]  /*0410*/  IMAD.WIDE R12, R0.reuse, 0x4, R8 ;  /* 0x00000004000c7825 */ /* 0x040fe200078e0208 */
[----:B--2---:R0:W-:Y:S04]  /*0420*/  STG.E desc[UR6][R10.64], R25 ;  /* 0x000000190a007986 */ /* 0x0041e8000c101906 */
[----:B------:R-:W2:Y:S01]  /*0430*/  LDG.E R27, desc[UR6][R12.64] ;  /* 0x000000060c1b7981 */ /* 0x000ea2000c1e1900 */
[----:B------:R-:W-:-:S04]  /*0440*/  IMAD.WIDE R14, R0, 0x4, R10 ;  /* 0x00000004000e7825 */ /* 0x000fc800078e020a */
[C---:B------:R-:W-:Y:S01]  /*0450*/  IMAD.WIDE R16, R0.reuse, 0x4, R12 ;  /* 0x0000000400107825 */ /* 0x040fe200078e020c */
[----:B--2---:R0:W-:Y:S05]  /*0460*/  STG.E desc[UR6][R14.64], R27 ;  /* 0x0000001b0e007986 */ /* 0x0041ea000c101906 */
[----:B------:R-:W2:Y:S01]  /*0470*/  LDG.E R17, desc[UR6][R16.64] ;  /* 0x0000000610117981 */ /* 0x000ea2000c1e1900 */
[C---:B------:R-:W-:Y:S01]  /*0480*/  IMAD.WIDE R18, R0.reuse, 0x4, R14 ;  /* 0x0000000400127825 */ /* 0x040fe200078e020e */
[----:B------:R-:W-:-:S04]  /*0490*/  LEA R7, R0, R7, 0x2 ;  /* 0x0000000700077211 */ /* 0x000fc800078e10ff */
[----:B------:R-:W-:Y:S01]  /*04a0*/  ISETP.GE.AND P0, PT, R7, UR4, PT ;  /* 0x0000000407007c0c */ /* 0x000fe2000bf06270 */
[----:B--2---:R0:W-:-:S12]  /*04b0*/  STG.E desc[UR6][R18.64], R17 ;  /* 0x0000001112007986 */ /* 0x0041d8000c101906 */
[----:B------:R-:W-:Y:S05]  /*04c0*/  @!P0 BRA `(.L_x_3) ;  /* 0xfffffffc00b48947 */ /* 0x000fea000383ffff */
[----:B------:R-:W-:Y:S05]  /*04d0*/  EXIT ;  /* 0x000000000000794d */ /* 0x000fea0003800000 */
.L_x_4:
[----:B------:R-:W-:-:S00]  /*04e0*/  BRA `(.L_x_4) ;  /* 0xfffffffc00fc7947 */ /* 0x000fc0000383ffff */
[----:B------:R-:W-:-:S00]  /*04f0*/  NOP ;  /* 0x0000000000007918 */ /* 0x000fc00000000000 */
        /* <DEDUP_REMOVED lines=8> */
.L_x_5:


//--------------------- .nv.shared.reserved.0     --------------------------
	.section	.nv.shared.reserved.0,"aw",@nobits
	.weak		__nv_reservedSMEM_offset_0_alias
	.size		__nv_reservedSMEM_offset_0_alias, 0, 64
	.other		__nv_reservedSMEM_offset_0_alias,@"STO_CUDA_RESERVED_SHARED STV_DEFAULT"
__nv_reservedSMEM_offset_0_alias:
	.zero		0
	.zero		64


//--------------------- .nv.constant0._Z5mergePiS_S_S_ii --------------------------
	.section	.nv.constant0._Z5mergePiS_S_S_ii,"a",@progbits
	.sectionflags	@""
	.align	4
.nv.constant0._Z5mergePiS_S_S_ii:
	.zero		936


//--------------------- SYMBOLS --------------------------

	.type		.nv.reservedSmem.offset0,@object
	.size		.nv.reservedSmem.offset0,0x4
